//
// Generated by NVIDIA NVVM Compiler
//
// Compiler Build ID: CL-36424714
// Cuda compilation tools, release 13.0, V13.0.88
// Based on NVVM 20.0.0
//

.version 9.0
.target sm_100
.address_size 64

	// .globl	_Z14hello_from_gpuv
.extern .func  (.param .b32 func_retval0) vprintf
(
	.param .b64 vprintf_param_0,
	.param .b64 vprintf_param_1
)
;
.global .align 1 .b8 $str[10] = {116, 105, 100, 32, 61, 32, 37, 100, 10};
.global .align 1 .b8 $str$1[47] = {72, 101, 108, 108, 111, 32, 87, 111, 114, 108, 100, 32, 102, 114, 111, 109, 32, 98, 108, 111, 99, 107, 45, 37, 100, 32, 97, 110, 100, 32, 116, 104, 114, 101, 97, 100, 45, 40, 37, 100, 44, 32, 37, 100, 41, 10};

.visible .entry _Z14hello_from_gpuv()
{
	.local .align 8 .b8 	__local_depot0[16];
	.reg .b64 	%SP;
	.reg .b64 	%SPL;
	.reg .b32 	%r<13>;
	.reg .b64 	%rd<7>;

	mov.u64 	%SPL, __local_depot0;
	cvta.local.u64 	%SP, %SPL;
	add.u64 	%rd1, %SP, 0;
	add.u64 	%rd2, %SPL, 0;
	mov.u32 	%r1, %ctaid.x;
	mov.u32 	%r2, %tid.x;
	mov.u32 	%r3, %tid.y;
	mov.u32 	%r4, %tid.z;
	mov.u32 	%r5, %ntid.x;
	mov.u32 	%r6, %ntid.y;
	mad.lo.s32 	%r7, %r6, %r4, %r3;
	mad.lo.s32 	%r8, %r7, %r5, %r2;
	st.local.u32 	[%rd2], %r8;
	mov.u64 	%rd3, $str;
	cvta.global.u64 	%rd4, %rd3;
	{ // callseq 0, 0
	.param .b64 param0;
	st.param.b64 	[param0], %rd4;
	.param .b64 param1;
	st.param.b64 	[param1], %rd1;
	.param .b32 retval0;
	call.uni (retval0), 
	vprintf, 
	(
	param0, 
	param1
	);
	ld.param.b32 	%r9, [retval0];
	} // callseq 0
	st.local.v2.u32 	[%rd2], {%r1, %r2};
	st.local.u32 	[%rd2+8], %r3;
	mov.u64 	%rd5, $str$1;
	cvta.global.u64 	%rd6, %rd5;
	{ // callseq 1, 0
	.param .b64 param0;
	st.param.b64 	[param0], %rd6;
	.param .b64 param1;
	st.param.b64 	[param1], %rd1;
	.param .b32 retval0;
	call.uni (retval0), 
	vprintf, 
	(
	param0, 
	param1
	);
	ld.param.b32 	%r11, [retval0];
	} // callseq 1
	ret;

}


// ===== COMPILED SASS (sm_100) =====

	.target	sm_100

	.elftype	@"ET_EXEC"


//--------------------- .note.nv.tkinfo           --------------------------
	.section	.note.nv.tkinfo,"",@"SHT_NOTE"
	.sectionflags	@"SHF_NOTE_NV_TKINFO"
	.tkinfo
        /*0018*/ 	.word	0x00000002
        /*0030*/ 	.string	""
        /*0030*/ 	.string	"ptxas"
        /*0030*/ 	.string	"Cuda compilation tools, release 13.0, V13.0.88"
        /*0030*/ 	.string	"Build cuda_13.0.r13.0/compiler.36424714_0"
        /*0030*/ 	.string	"-arch sm_100 -m 64 "



//--------------------- .note.nv.cuinfo           --------------------------
	.section	.note.nv.cuinfo,"",@"SHT_NOTE"
	.sectionflags	@"SHF_NOTE_NV_CUINFO"
        /*0018*/ 	.short	0x0002
        /*001a*/ 	.short	0x0064
        /*001c*/ 	.short	0x0082
	.zero		2


//--------------------- .nv.info                  --------------------------
	.section	.nv.info,"",@"SHT_CUDA_INFO"
	.align	4


	//----- nvinfo : EIATTR_REGCOUNT
	.align		4
        /*0000*/ 	.byte	0x04, 0x2f
        /*0002*/ 	.short	(.L_3 - .L_2)
	.align		4
.L_2:
        /*0004*/ 	.word	index@(_Z14hello_from_gpuv)
        /*0008*/ 	.word	0x00000019


	//----- nvinfo : EIATTR_FRAME_SIZE
	.align		4
.L_3:
        /*000c*/ 	.byte	0x04, 0x11
        /*000e*/ 	.short	(.L_5 - .L_4)
	.align		4
.L_4:
        /*0010*/ 	.word	index@(_Z14hello_from_gpuv)
        /*0014*/ 	.word	0x00000010


	//----- nvinfo : EIATTR_MIN_STACK_SIZE
	.align		4
.L_5:
        /*0018*/ 	.byte	0x04, 0x12
        /*001a*/ 	.short	(.L_7 - .L_6)
	.align		4
.L_6:
        /*001c*/ 	.word	index@(_Z14hello_from_gpuv)
        /*0020*/ 	.word	0x00000010
.L_7:


//--------------------- .nv.compat                --------------------------
	.section	.nv.compat,"",@"SHT_CUDA_COMPAT_INFO"
	.align	4
        /*0000*/ 	.byte	0x02, 0x09, 0x00, 0x00, 0x02, 0x02, 0x01, 0x00, 0x02, 0x05, 0x05, 0x00, 0x03, 0x07, 0x01, 0x01
        /*0010*/ 	.byte	0x02, 0x03, 0x00, 0x00, 0x02, 0x06, 0x01, 0x00, 0x04, 0x0b, 0x08, 0x00, 0x09, 0x00, 0x00, 0x00
        /*0020*/ 	.byte	0x00, 0x00, 0x00, 0x00


//--------------------- .nv.info._Z14hello_from_gpuv --------------------------
	.section	.nv.info._Z14hello_from_gpuv,"",@"SHT_CUDA_INFO"
	.sectionflags	@""
	.align	4


	//----- nvinfo : EIATTR_CUDA_API_VERSION
	.align		4
        /*0000*/ 	.byte	0x04, 0x37
        /*0002*/ 	.short	(.L_9 - .L_8)
.L_8:
        /*0004*/ 	.word	0x00000082


	//----- nvinfo : EIATTR_SPARSE_MMA_MASK
	.align		4
.L_9:
        /*0008*/ 	.byte	0x03, 0x50
        /*000a*/ 	.short	0x0000


	//----- nvinfo : EIATTR_MAXREG_COUNT
	.align		4
        /*000c*/ 	.byte	0x03, 0x1b
        /*000e*/ 	.short	0x00ff


	//----- nvinfo : EIATTR_EXTERNS
	.align		4
        /*0010*/ 	.byte	0x04, 0x0f
        /*0012*/ 	.short	(.L_11 - .L_10)


	//   ....[0]....
	.align		4
.L_10:
        /*0014*/ 	.word	index@(vprintf)


	//----- nvinfo : EIATTR_MERCURY_ISA_VERSION
	.align		4
.L_11:
        /*0018*/ 	.byte	0x03, 0x5f
        /*001a*/ 	.short	0x0101


	//----- nvinfo : EIATTR_VRC_CTA_INIT_COUNT
	.align		4
        /*001c*/ 	.byte	0x02, 0x4a
	.zero		1
	.zero		1


	//----- nvinfo : EIATTR_SYSCALL_OFFSETS
	.align		4
        /*0020*/ 	.byte	0x04, 0x46
        /*0022*/ 	.short	(.L_13 - .L_12)


	//   ....[0]....
.L_12:
        /*0024*/ 	.word	0x00000170


	//   ....[1]....
        /*0028*/ 	.word	0x00000210


	//----- nvinfo : EIATTR_EXIT_INSTR_OFFSETS
	.align		4
.L_13:
        /*002c*/ 	.byte	0x04, 0x1c
        /*002e*/ 	.short	(.L_15 - .L_14)


	//   ....[0]....
.L_14:
        /*0030*/ 	.word	0x00000220


	//----- nvinfo : EIATTR_SW_WAR
	.align		4
.L_15:
        /*0034*/ 	.byte	0x04, 0x36
        /*0036*/ 	.short	(.L_17 - .L_16)
.L_16:
        /*0038*/ 	.word	0x00000008
.L_17:


//--------------------- .nv.callgraph             --------------------------
	.section	.nv.callgraph,"",@"SHT_CUDA_CALLGRAPH"
	.align	4
	.sectionentsize	8
	.align		4
        /*0000*/ 	.word	0x00000000
	.align		4
        /*0004*/ 	.word	0xffffffff
	.align		4
        /*0008*/ 	.word	index@(_Z14hello_from_gpuv)
	.align		4
        /*000c*/ 	.word	index@(vprintf)
	.align		4
        /*0010*/ 	.word	0x00000000
	.align		4
        /*0014*/ 	.word	0xfffffffe
	.align		4
        /*0018*/ 	.word	0x00000000
	.align		4
        /*001c*/ 	.word	0xfffffffd
	.align		4
        /*0020*/ 	.word	0x00000000
	.align		4
        /*0024*/ 	.word	0xfffffffc


//--------------------- .nv.constant4             --------------------------
	.section	.nv.constant4,"a",@progbits
	.align	8
	.align		8
.nv.constant4:
        /*0000*/ 	.dword	vprintf
	.align		8
        /*0008*/ 	.dword	$str
	.align		8
        /*0010*/ 	.dword	$str$1


//--------------------- .text._Z14hello_from_gpuv --------------------------
	.section	.text._Z14hello_from_gpuv,"ax",@progbits
	.align	128
        .global         _Z14hello_from_gpuv
        .type           _Z14hello_from_gpuv,@function
        .size           _Z14hello_from_gpuv,(.L_x_3 - _Z14hello_from_gpuv)
        .other          _Z14hello_from_gpuv,@"STO_CUDA_ENTRY STV_DEFAULT"
_Z14hello_from_gpuv:
.text._Z14hello_from_gpuv:
[----:B------:R-:W0:Y:S01]  /*0000*/  LDC R1, c[0x0][0x37c] ;  /* 0x0000df00ff017b82 */ /* 0x000e220000000800 */
[----:B------:R-:W1:Y:S01]  /*0010*/  S2R R18, SR_TID.Y ;  /* 0x0000000000127919 */ /* 0x000e620000002200 */
[----:B------:R-:W2:Y:S01]  /*0020*/  LDCU UR5, c[0x0][0x2fc] ;  /* 0x00005f80ff0577ac */ /* 0x000ea20008000800 */
[----:B0-----:R-:W-:Y:S01]  /*0030*/  VIADD R1, R1, 0xfffffff0 ;  /* 0xfffffff001017836 */ /* 0x001fe20000000000 */
[----:B------:R-:W-:Y:S01]  /*0040*/  MOV R2, 0x0 ;  /* 0x0000000000027802 */ /* 0x000fe20000000f00 */
[----:B------:R-:W1:Y:S01]  /*0050*/  S2R R3, SR_TID.Z ;  /* 0x0000000000037919 */ /* 0x000e620000002300 */
[----:B------:R-:W0:Y:S02]  /*0060*/  LDCU UR6, c[0x0][0x360] ;  /* 0x00006c00ff0677ac */ /* 0x000e240008000800 */
[----:B------:R3:W4:Y:S01]  /*0070*/  LDC.64 R8, c[0x4][R2] ;  /* 0x0100000002087b82 */ /* 0x0007220000000a00 */
[----:B------:R-:W0:Y:S01]  /*0080*/  S2R R17, SR_TID.X ;  /* 0x0000000000117919 */ /* 0x000e220000002100 */
[----:B------:R-:W1:Y:S01]  /*0090*/  LDCU UR4, c[0x0][0x364] ;  /* 0x00006c80ff0477ac */ /* 0x000e620008000800 */
[----:B------:R-:W5:Y:S01]  /*00a0*/  S2R R16, SR_CTAID.X ;  /* 0x0000000000107919 */ /* 0x000f620000002500 */
[----:B-1----:R-:W-:Y:S01]  /*00b0*/  IMAD R0, R3, UR4, R18 ;  /* 0x0000000403007c24 */ /* 0x002fe2000f8e0212 */
[----:B------:R-:W1:Y:S03]  /*00c0*/  LDCU UR4, c[0x0][0x2f8] ;  /* 0x00005f00ff0477ac */ /* 0x000e660008000800 */
[----:B0-----:R-:W-:Y:S01]  /*00d0*/  IMAD R0, R0, UR6, R17 ;  /* 0x0000000600007c24 */ /* 0x001fe2000f8e0211 */
[----:B------:R-:W0:Y:S04]  /*00e0*/  LDCU.64 UR6, c[0x4][0x8] ;  /* 0x01000100ff0677ac */ /* 0x000e280008000a00 */
[----:B------:R3:W-:Y:S01]  /*00f0*/  STL [R1], R0 ;  /* 0x0000000001007387 */ /* 0x0007e20000100800 */
[----:B-1----:R-:W-:-:S02]  /*0100*/  IADD3 R19, P0, PT, R1, UR4, RZ ;  /* 0x0000000401137c10 */ /* 0x002fc4000ff1e0ff */
[----:B0-----:R-:W-:-:S03]  /*0110*/  MOV R4, UR6 ;  /* 0x0000000600047c02 */ /* 0x001fc60008000f00 */
[----:B--2---:R-:W-:Y:S01]  /*0120*/  IMAD.X R22, RZ, RZ, UR5, P0 ;  /* 0x00000005ff167e24 */ /* 0x004fe200080e06ff */
[----:B------:R-:W-:Y:S01]  /*0130*/  MOV R6, R19 ;  /* 0x0000001300067202 */ /* 0x000fe20000000f00 */
[----:B------:R-:W-:Y:S02]  /*0140*/  IMAD.U32 R5, RZ, RZ, UR7 ;  /* 0x00000007ff057e24 */ /* 0x000fe4000f8e00ff */
[----:B---345:R-:W-:-:S07]  /*0150*/  IMAD.MOV.U32 R7, RZ, RZ, R22 ;  /* 0x000000ffff077224 */ /* 0x038fce00078e0016 */
[----:B------:R-:W-:-:S07]  /*0160*/  LEPC R20, `(.L_x_0) ;  /* 0x000000001014794e */ /* 0x000fce0000000000 */
[----:B------:R-:W-:Y:S05]  /*0170*/  CALL.ABS.NOINC R8 ;  /* 0x0000000008007343 */ /* 0x000fea0003c00000 */
.L_x_0:
[----:B------:R0:W-:Y:S01]  /*0180*/  STL.64 [R1], R16 ;  /* 0x0000001001007387 */ /* 0x0001e20000100a00 */
[----:B------:R-:W1:Y:S01]  /*0190*/  LDC.64 R2, c[0x4][R2] ;  /* 0x0100000002027b82 */ /* 0x000e620000000a00 */
[----:B------:R-:W2:Y:S01]  /*01a0*/  LDCU.64 UR4, c[0x4][0x10] ;  /* 0x01000200ff0477ac */ /* 0x000ea20008000a00 */
[----:B------:R-:W-:Y:S01]  /*01b0*/  MOV R6, R19 ;  /* 0x0000001300067202 */ /* 0x000fe20000000f00 */
[----:B------:R0:W-:Y:S01]  /*01c0*/  STL [R1+0x8], R18 ;  /* 0x0000081201007387 */ /* 0x0001e20000100800 */
[----:B------:R-:W-:Y:S01]  /*01d0*/  IMAD.MOV.U32 R7, RZ, RZ, R22 ;  /* 0x000000ffff077224 */ /* 0x000fe200078e0016 */
[----:B--2---:R-:W-:Y:S01]  /*01e0*/  MOV R4, UR4 ;  /* 0x0000000400047c02 */ /* 0x004fe20008000f00 */
[----:B0-----:R-:W-:-:S07]  /*01f0*/  IMAD.U32 R5, RZ, RZ, UR5 ;  /* 0x00000005ff057e24 */ /* 0x001fce000f8e00ff */
[----:B------:R-:W-:-:S07]  /*0200*/  LEPC R20, `(.L_x_1) ;  /* 0x000000001014794e */ /* 0x000fce0000000000 */
[----:B-1----:R-:W-:Y:S05]  /*0210*/  CALL.ABS.NOINC R2 ;  /* 0x0000000002007343 */ /* 0x002fea0003c00000 */
.L_x_1:
[----:B------:R-:W-:Y:S05]  /*0220*/  EXIT ;  /* 0x000000000000794d */ /* 0x000fea0003800000 */
.L_x_2:
[----:B------:R-:W-:-:S00]  /*0230*/  BRA `(.L_x_2) ;  /* 0xfffffffc00fc7947 */ /* 0x000fc0000383ffff */
[----:B------:R-:W-:-:S00]  /*0240*/  NOP ;  /* 0x0000000000007918 */ /* 0x000fc00000000000 */
        /* <DEDUP_REMOVED lines=11> */
.L_x_3:


//--------------------- .nv.global.init           --------------------------
	.section	.nv.global.init,"aw",@progbits
.nv.global.init:
	.type		$str,@object
	.size		$str,($str$1 - $str)
$str:
        /*0000*/ 	.byte	0x74, 0x69, 0x64, 0x20, 0x3d, 0x20, 0x25, 0x64, 0x0a, 0x00
	.type		$str$1,@object
	.size		$str$1,(.L_1 - $str$1)
$str$1:
        /*000a*/ 	.byte	0x48, 0x65, 0x6c, 0x6c, 0x6f, 0x20, 0x57, 0x6f, 0x72, 0x6c, 0x64, 0x20, 0x66, 0x72, 0x6f, 0x6d
        /*001a*/ 	.byte	0x20, 0x62, 0x6c, 0x6f, 0x63, 0x6b, 0x2d, 0x25, 0x64, 0x20, 0x61, 0x6e, 0x64, 0x20, 0x74, 0x68
        /*002a*/ 	.byte	0x72, 0x65, 0x61, 0x64, 0x2d, 0x28, 0x25, 0x64, 0x2c, 0x20, 0x25, 0x64, 0x29, 0x0a, 0x00
.L_1:


//--------------------- .nv.shared.reserved.0     --------------------------
	.section	.nv.shared.reserved.0,"aw",@nobits
	.weak		__nv_reservedSMEM_offset_0_alias
	.size		__nv_reservedSMEM_offset_0_alias, 0, 64
	.other		__nv_reservedSMEM_offset_0_alias,@"STO_CUDA_RESERVED_SHARED STV_DEFAULT"
__nv_reservedSMEM_offset_0_alias:
	.zero		0
	.zero		64


//--------------------- .nv.constant0._Z14hello_from_gpuv --------------------------
	.section	.nv.constant0._Z14hello_from_gpuv,"a",@progbits
	.sectionflags	@""
	.align	4
.nv.constant0._Z14hello_from_gpuv:
	.zero		896


//--------------------- SYMBOLS --------------------------

	.type		.nv.reservedSmem.offset0,@object
	.size		.nv.reservedSmem.offset0,0x4
	.type		vprintf,@function
